//
// Generated by NVIDIA NVVM Compiler
//
// Compiler Build ID: CL-36424714
// Cuda compilation tools, release 13.0, V13.0.88
// Based on NVVM 20.0.0
//

.version 9.0
.target sm_100
.address_size 64

	// .globl	_Z6RKstepPdS_mmS_S_d

.visible .entry _Z6RKstepPdS_mmS_S_d(
	.param .u64 .ptr .align 1 _Z6RKstepPdS_mmS_S_d_param_0,
	.param .u64 .ptr .align 1 _Z6RKstepPdS_mmS_S_d_param_1,
	.param .u64 _Z6RKstepPdS_mmS_S_d_param_2,
	.param .u64 _Z6RKstepPdS_mmS_S_d_param_3,
	.param .u64 .ptr .align 1 _Z6RKstepPdS_mmS_S_d_param_4,
	.param .u64 .ptr .align 1 _Z6RKstepPdS_mmS_S_d_param_5,
	.param .f64 _Z6RKstepPdS_mmS_S_d_param_6
)
{
	.reg .pred 	%p<10>;
	.reg .b32 	%r<5>;
	.reg .b64 	%rd<102>;
	.reg .b64 	%fd<102>;

	ld.param.u64 	%rd28, [_Z6RKstepPdS_mmS_S_d_param_0];
	ld.param.u64 	%rd29, [_Z6RKstepPdS_mmS_S_d_param_1];
	ld.param.u64 	%rd25, [_Z6RKstepPdS_mmS_S_d_param_2];
	ld.param.u64 	%rd26, [_Z6RKstepPdS_mmS_S_d_param_3];
	ld.param.u64 	%rd30, [_Z6RKstepPdS_mmS_S_d_param_4];
	cvta.to.global.u64 	%rd1, %rd30;
	cvta.to.global.u64 	%rd2, %rd29;
	cvta.to.global.u64 	%rd3, %rd28;
	mov.u32 	%r1, %ctaid.x;
	mov.u32 	%r2, %nctaid.x;
	mov.u32 	%r3, %tid.x;
	mad.lo.s32 	%r4, %r1, %r2, %r3;
	cvt.s64.s32 	%rd4, %r4;
	setp.le.u64 	%p1, %rd26, %rd4;
	@%p1 bra 	$L__BB0_13;
	mul.lo.s64 	%rd5, %rd25, %rd4;
	setp.lt.u64 	%p2, %rd26, 8;
	mov.f64 	%fd101, 0d0000000000000000;
	mov.b64 	%rd100, 0;
	@%p2 bra 	$L__BB0_4;
	and.b64  	%rd100, %rd26, -8;
	add.s64 	%rd97, %rd1, 32;
	add.s64 	%rd96, %rd2, 32;
	shl.b64 	%rd32, %rd5, 3;
	add.s64 	%rd33, %rd32, %rd3;
	add.s64 	%rd95, %rd33, 32;
	mov.f64 	%fd101, 0d0000000000000000;
	ld.param.f64 	%fd90, [_Z6RKstepPdS_mmS_S_d_param_6];
	mov.u64 	%rd98, %rd100;
$L__BB0_3:
	.pragma "nounroll";
	ld.global.f64 	%fd17, [%rd95+-32];
	ld.global.f64 	%fd18, [%rd96+-32];
	ld.global.f64 	%fd19, [%rd97+-32];
	fma.rn.f64 	%fd20, %fd90, %fd19, %fd18;
	fma.rn.f64 	%fd21, %fd17, %fd20, %fd101;
	ld.global.f64 	%fd22, [%rd95+-24];
	ld.global.f64 	%fd23, [%rd96+-24];
	ld.global.f64 	%fd24, [%rd97+-24];
	fma.rn.f64 	%fd25, %fd90, %fd24, %fd23;
	fma.rn.f64 	%fd26, %fd22, %fd25, %fd21;
	ld.global.f64 	%fd27, [%rd95+-16];
	ld.global.f64 	%fd28, [%rd96+-16];
	ld.global.f64 	%fd29, [%rd97+-16];
	fma.rn.f64 	%fd30, %fd90, %fd29, %fd28;
	fma.rn.f64 	%fd31, %fd27, %fd30, %fd26;
	ld.global.f64 	%fd32, [%rd95+-8];
	ld.global.f64 	%fd33, [%rd96+-8];
	ld.global.f64 	%fd34, [%rd97+-8];
	fma.rn.f64 	%fd35, %fd90, %fd34, %fd33;
	fma.rn.f64 	%fd36, %fd32, %fd35, %fd31;
	ld.global.f64 	%fd37, [%rd95];
	ld.global.f64 	%fd38, [%rd96];
	ld.global.f64 	%fd39, [%rd97];
	fma.rn.f64 	%fd40, %fd90, %fd39, %fd38;
	fma.rn.f64 	%fd41, %fd37, %fd40, %fd36;
	ld.global.f64 	%fd42, [%rd95+8];
	ld.global.f64 	%fd43, [%rd96+8];
	ld.global.f64 	%fd44, [%rd97+8];
	fma.rn.f64 	%fd45, %fd90, %fd44, %fd43;
	fma.rn.f64 	%fd46, %fd42, %fd45, %fd41;
	ld.global.f64 	%fd47, [%rd95+16];
	ld.global.f64 	%fd48, [%rd96+16];
	ld.global.f64 	%fd49, [%rd97+16];
	fma.rn.f64 	%fd50, %fd90, %fd49, %fd48;
	fma.rn.f64 	%fd51, %fd47, %fd50, %fd46;
	ld.global.f64 	%fd52, [%rd95+24];
	ld.global.f64 	%fd53, [%rd96+24];
	ld.global.f64 	%fd54, [%rd97+24];
	fma.rn.f64 	%fd55, %fd90, %fd54, %fd53;
	fma.rn.f64 	%fd101, %fd52, %fd55, %fd51;
	add.s64 	%rd98, %rd98, -8;
	add.s64 	%rd97, %rd97, 64;
	add.s64 	%rd96, %rd96, 64;
	add.s64 	%rd95, %rd95, 64;
	setp.ne.s64 	%p3, %rd98, 0;
	@%p3 bra 	$L__BB0_3;
$L__BB0_4:
	and.b64  	%rd19, %rd26, 7;
	setp.eq.s64 	%p4, %rd19, 0;
	@%p4 bra 	$L__BB0_12;
	and.b64  	%rd20, %rd26, 3;
	setp.lt.u64 	%p5, %rd19, 4;
	@%p5 bra 	$L__BB0_7;
	ld.param.f64 	%fd91, [_Z6RKstepPdS_mmS_S_d_param_6];
	add.s64 	%rd34, %rd100, %rd5;
	shl.b64 	%rd35, %rd34, 3;
	add.s64 	%rd36, %rd3, %rd35;
	ld.global.f64 	%fd57, [%rd36];
	shl.b64 	%rd37, %rd100, 3;
	add.s64 	%rd38, %rd2, %rd37;
	ld.global.f64 	%fd58, [%rd38];
	add.s64 	%rd39, %rd1, %rd37;
	ld.global.f64 	%fd59, [%rd39];
	fma.rn.f64 	%fd60, %fd91, %fd59, %fd58;
	fma.rn.f64 	%fd61, %fd57, %fd60, %fd101;
	add.s64 	%rd40, %rd100, 1;
	and.b64  	%rd41, %rd40, 4294967295;
	add.s64 	%rd42, %rd41, %rd5;
	shl.b64 	%rd43, %rd42, 3;
	add.s64 	%rd44, %rd3, %rd43;
	ld.global.f64 	%fd62, [%rd44];
	shl.b64 	%rd45, %rd40, 3;
	and.b64  	%rd46, %rd45, 34359738360;
	add.s64 	%rd47, %rd2, %rd46;
	ld.global.f64 	%fd63, [%rd47];
	add.s64 	%rd48, %rd1, %rd46;
	ld.global.f64 	%fd64, [%rd48];
	fma.rn.f64 	%fd65, %fd91, %fd64, %fd63;
	fma.rn.f64 	%fd66, %fd62, %fd65, %fd61;
	add.s64 	%rd49, %rd100, 2;
	and.b64  	%rd50, %rd49, 4294967295;
	add.s64 	%rd51, %rd50, %rd5;
	shl.b64 	%rd52, %rd51, 3;
	add.s64 	%rd53, %rd3, %rd52;
	ld.global.f64 	%fd67, [%rd53];
	shl.b64 	%rd54, %rd49, 3;
	and.b64  	%rd55, %rd54, 34359738360;
	add.s64 	%rd56, %rd2, %rd55;
	ld.global.f64 	%fd68, [%rd56];
	add.s64 	%rd57, %rd1, %rd55;
	ld.global.f64 	%fd69, [%rd57];
	fma.rn.f64 	%fd70, %fd91, %fd69, %fd68;
	fma.rn.f64 	%fd71, %fd67, %fd70, %fd66;
	add.s64 	%rd58, %rd100, 3;
	and.b64  	%rd59, %rd58, 4294967295;
	add.s64 	%rd60, %rd59, %rd5;
	shl.b64 	%rd61, %rd60, 3;
	add.s64 	%rd62, %rd3, %rd61;
	ld.global.f64 	%fd72, [%rd62];
	shl.b64 	%rd63, %rd58, 3;
	and.b64  	%rd64, %rd63, 34359738360;
	add.s64 	%rd65, %rd2, %rd64;
	ld.global.f64 	%fd73, [%rd65];
	add.s64 	%rd66, %rd1, %rd64;
	ld.global.f64 	%fd74, [%rd66];
	fma.rn.f64 	%fd75, %fd91, %fd74, %fd73;
	fma.rn.f64 	%fd101, %fd72, %fd75, %fd71;
	add.s64 	%rd67, %rd100, 4;
	and.b64  	%rd100, %rd67, 4294967295;
$L__BB0_7:
	setp.eq.s64 	%p6, %rd20, 0;
	@%p6 bra 	$L__BB0_12;
	setp.eq.s64 	%p7, %rd20, 1;
	@%p7 bra 	$L__BB0_10;
	ld.param.f64 	%fd92, [_Z6RKstepPdS_mmS_S_d_param_6];
	add.s64 	%rd68, %rd100, %rd5;
	shl.b64 	%rd69, %rd68, 3;
	add.s64 	%rd70, %rd3, %rd69;
	ld.global.f64 	%fd77, [%rd70];
	shl.b64 	%rd71, %rd100, 3;
	add.s64 	%rd72, %rd2, %rd71;
	ld.global.f64 	%fd78, [%rd72];
	add.s64 	%rd73, %rd1, %rd71;
	ld.global.f64 	%fd79, [%rd73];
	fma.rn.f64 	%fd80, %fd92, %fd79, %fd78;
	fma.rn.f64 	%fd81, %fd77, %fd80, %fd101;
	add.s64 	%rd74, %rd100, 1;
	and.b64  	%rd75, %rd74, 4294967295;
	add.s64 	%rd76, %rd75, %rd5;
	shl.b64 	%rd77, %rd76, 3;
	add.s64 	%rd78, %rd3, %rd77;
	ld.global.f64 	%fd82, [%rd78];
	shl.b64 	%rd79, %rd74, 3;
	and.b64  	%rd80, %rd79, 34359738360;
	add.s64 	%rd81, %rd2, %rd80;
	ld.global.f64 	%fd83, [%rd81];
	add.s64 	%rd82, %rd1, %rd80;
	ld.global.f64 	%fd84, [%rd82];
	fma.rn.f64 	%fd85, %fd92, %fd84, %fd83;
	fma.rn.f64 	%fd101, %fd82, %fd85, %fd81;
	add.s64 	%rd83, %rd100, 2;
	and.b64  	%rd100, %rd83, 4294967295;
$L__BB0_10:
	and.b64  	%rd84, %rd26, 1;
	setp.eq.b64 	%p8, %rd84, 1;
	not.pred 	%p9, %p8;
	@%p9 bra 	$L__BB0_12;
	ld.param.f64 	%fd93, [_Z6RKstepPdS_mmS_S_d_param_6];
	add.s64 	%rd85, %rd100, %rd5;
	shl.b64 	%rd86, %rd85, 3;
	add.s64 	%rd87, %rd3, %rd86;
	ld.global.f64 	%fd86, [%rd87];
	shl.b64 	%rd88, %rd100, 3;
	add.s64 	%rd89, %rd2, %rd88;
	ld.global.f64 	%fd87, [%rd89];
	add.s64 	%rd90, %rd1, %rd88;
	ld.global.f64 	%fd88, [%rd90];
	fma.rn.f64 	%fd89, %fd93, %fd88, %fd87;
	fma.rn.f64 	%fd101, %fd86, %fd89, %fd101;
$L__BB0_12:
	ld.param.u64 	%rd94, [_Z6RKstepPdS_mmS_S_d_param_5];
	cvta.to.global.u64 	%rd91, %rd94;
	shl.b64 	%rd92, %rd4, 3;
	add.s64 	%rd93, %rd91, %rd92;
	st.global.f64 	[%rd93], %fd101;
$L__BB0_13:
	ret;

}


// ===== COMPILED SASS (sm_100) =====

	.target	sm_100

	.elftype	@"ET_EXEC"


//--------------------- .note.nv.tkinfo           --------------------------
	.section	.note.nv.tkinfo,"",@"SHT_NOTE"
	.sectionflags	@"SHF_NOTE_NV_TKINFO"
	.tkinfo
        /*0018*/ 	.word	0x00000002
        /*0030*/ 	.string	""
        /*0030*/ 	.string	"ptxas"
        /*0030*/ 	.string	"Cuda compilation tools, release 13.0, V13.0.88"
        /*0030*/ 	.string	"Build cuda_13.0.r13.0/compiler.36424714_0"
        /*0030*/ 	.string	"-arch sm_100 -m 64 "



//--------------------- .note.nv.cuinfo           --------------------------
	.section	.note.nv.cuinfo,"",@"SHT_NOTE"
	.sectionflags	@"SHF_NOTE_NV_CUINFO"
        /*0018*/ 	.short	0x0002
        /*001a*/ 	.short	0x0064
        /*001c*/ 	.short	0x0082
	.zero		2


//--------------------- .nv.info                  --------------------------
	.section	.nv.info,"",@"SHT_CUDA_INFO"
	.align	4


	//----- nvinfo : EIATTR_REGCOUNT
	.align		4
        /*0000*/ 	.byte	0x04, 0x2f
        /*0002*/ 	.short	(.L_1 - .L_0)
	.align		4
.L_0:
        /*0004*/ 	.word	index@(_Z6RKstepPdS_mmS_S_d)
        /*0008*/ 	.word	0x0000001e


	//----- nvinfo : EIATTR_FRAME_SIZE
	.align		4
.L_1:
        /*000c*/ 	.byte	0x04, 0x11
        /*000e*/ 	.short	(.L_3 - .L_2)
	.align		4
.L_2:
        /*0010*/ 	.word	index@(_Z6RKstepPdS_mmS_S_d)
        /*0014*/ 	.word	0x00000000


	//----- nvinfo : EIATTR_MIN_STACK_SIZE
	.align		4
.L_3:
        /*0018*/ 	.byte	0x04, 0x12
        /*001a*/ 	.short	(.L_5 - .L_4)
	.align		4
.L_4:
        /*001c*/ 	.word	index@(_Z6RKstepPdS_mmS_S_d)
        /*0020*/ 	.word	0x00000000
.L_5:


//--------------------- .nv.compat                --------------------------
	.section	.nv.compat,"",@"SHT_CUDA_COMPAT_INFO"
	.align	4
        /*0000*/ 	.byte	0x02, 0x09, 0x00, 0x00, 0x02, 0x02, 0x01, 0x00, 0x02, 0x05, 0x05, 0x00, 0x03, 0x07, 0x01, 0x01
        /*0010*/ 	.byte	0x02, 0x03, 0x00, 0x00, 0x02, 0x06, 0x01, 0x00, 0x04, 0x0b, 0x08, 0x00, 0x01, 0x00, 0x00, 0x00
        /*0020*/ 	.byte	0x00, 0x00, 0x00, 0x00


//--------------------- .nv.info._Z6RKstepPdS_mmS_S_d --------------------------
	.section	.nv.info._Z6RKstepPdS_mmS_S_d,"",@"SHT_CUDA_INFO"
	.sectionflags	@""
	.align	4


	//----- nvinfo : EIATTR_CUDA_API_VERSION
	.align		4
        /*0000*/ 	.byte	0x04, 0x37
        /*0002*/ 	.short	(.L_7 - .L_6)
.L_6:
        /*0004*/ 	.word	0x00000082


	//----- nvinfo : EIATTR_KPARAM_INFO
	.align		4
.L_7:
        /*0008*/ 	.byte	0x04, 0x17
        /*000a*/ 	.short	(.L_9 - .L_8)
.L_8:
        /*000c*/ 	.word	0x00000000
        /*0010*/ 	.short	0x0006
        /*0012*/ 	.short	0x0030
        /*0014*/ 	.byte	0x00, 0xf0, 0x21, 0x00


	//----- nvinfo : EIATTR_KPARAM_INFO
	.align		4
.L_9:
        /*0018*/ 	.byte	0x04, 0x17
        /*001a*/ 	.short	(.L_11 - .L_10)
.L_10:
        /*001c*/ 	.word	0x00000000
        /*0020*/ 	.short	0x0005
        /*0022*/ 	.short	0x0028
        /*0024*/ 	.byte	0x00, 0xf5, 0x21, 0x00


	//----- nvinfo : EIATTR_KPARAM_INFO
	.align		4
.L_11:
        /*0028*/ 	.byte	0x04, 0x17
        /*002a*/ 	.short	(.L_13 - .L_12)
.L_12:
        /*002c*/ 	.word	0x00000000
        /*0030*/ 	.short	0x0004
        /*0032*/ 	.short	0x0020
        /*0034*/ 	.byte	0x00, 0xf5, 0x21, 0x00


	//----- nvinfo : EIATTR_KPARAM_INFO
	.align		4
.L_13:
        /*0038*/ 	.byte	0x04, 0x17
        /*003a*/ 	.short	(.L_15 - .L_14)
.L_14:
        /*003c*/ 	.word	0x00000000
        /*0040*/ 	.short	0x0003
        /*0042*/ 	.short	0x0018
        /*0044*/ 	.byte	0x00, 0xf0, 0x21, 0x00


	//----- nvinfo : EIATTR_KPARAM_INFO
	.align		4
.L_15:
        /*0048*/ 	.byte	0x04, 0x17
        /*004a*/ 	.short	(.L_17 - .L_16)
.L_16:
        /*004c*/ 	.word	0x00000000
        /*0050*/ 	.short	0x0002
        /*0052*/ 	.short	0x0010
        /*0054*/ 	.byte	0x00, 0xf0, 0x21, 0x00


	//----- nvinfo : EIATTR_KPARAM_INFO
	.align		4
.L_17:
        /*0058*/ 	.byte	0x04, 0x17
        /*005a*/ 	.short	(.L_19 - .L_18)
.L_18:
        /*005c*/ 	.word	0x00000000
        /*0060*/ 	.short	0x0001
        /*0062*/ 	.short	0x0008
        /*0064*/ 	.byte	0x00, 0xf5, 0x21, 0x00


	//----- nvinfo : EIATTR_KPARAM_INFO
	.align		4
.L_19:
        /*0068*/ 	.byte	0x04, 0x17
        /*006a*/ 	.short	(.L_21 - .L_20)
.L_20:
        /*006c*/ 	.word	0x00000000
        /*0070*/ 	.short	0x0000
        /*0072*/ 	.short	0x0000
        /*0074*/ 	.byte	0x00, 0xf5, 0x21, 0x00


	//----- nvinfo : EIATTR_SPARSE_MMA_MASK
	.align		4
.L_21:
        /*0078*/ 	.byte	0x03, 0x50
        /*007a*/ 	.short	0x0000


	//----- nvinfo : EIATTR_MAXREG_COUNT
	.align		4
        /*007c*/ 	.byte	0x03, 0x1b
        /*007e*/ 	.short	0x00ff


	//----- nvinfo : EIATTR_MERCURY_ISA_VERSION
	.align		4
        /*0080*/ 	.byte	0x03, 0x5f
        /*0082*/ 	.short	0x0101


	//----- nvinfo : EIATTR_VRC_CTA_INIT_COUNT
	.align		4
        /*0084*/ 	.byte	0x02, 0x4a
	.zero		1
	.zero		1


	//----- nvinfo : EIATTR_EXIT_INSTR_OFFSETS
	.align		4
        /*0088*/ 	.byte	0x04, 0x1c
        /*008a*/ 	.short	(.L_23 - .L_22)


	//   ....[0]....
.L_22:
        /*008c*/ 	.word	0x00000090


	//   ....[1]....
        /*0090*/ 	.word	0x00001150


	//----- nvinfo : EIATTR_CBANK_PARAM_SIZE
	.align		4
.L_23:
        /*0094*/ 	.byte	0x03, 0x19
        /*0096*/ 	.short	0x0038


	//----- nvinfo : EIATTR_PARAM_CBANK
	.align		4
        /*0098*/ 	.byte	0x04, 0x0a
        /*009a*/ 	.short	(.L_25 - .L_24)
	.align		4
.L_24:
        /*009c*/ 	.word	index@(.nv.constant0._Z6RKstepPdS_mmS_S_d)
        /*00a0*/ 	.short	0x0380
        /*00a2*/ 	.short	0x0038


	//----- nvinfo : EIATTR_SW_WAR
	.align		4
.L_25:
        /*00a4*/ 	.byte	0x04, 0x36
        /*00a6*/ 	.short	(.L_27 - .L_26)
.L_26:
        /*00a8*/ 	.word	0x00000008
.L_27:


//--------------------- .nv.callgraph             --------------------------
	.section	.nv.callgraph,"",@"SHT_CUDA_CALLGRAPH"
	.align	4
	.sectionentsize	8
	.align		4
        /*0000*/ 	.word	0x00000000
	.align		4
        /*0004*/ 	.word	0xffffffff
	.align		4
        /*0008*/ 	.word	0x00000000
	.align		4
        /*000c*/ 	.word	0xfffffffe
	.align		4
        /*0010*/ 	.word	0x00000000
	.align		4
        /*0014*/ 	.word	0xfffffffd
	.align		4
        /*0018*/ 	.word	0x00000000
	.align		4
        /*001c*/ 	.word	0xfffffffc


//--------------------- .text._Z6RKstepPdS_mmS_S_d --------------------------
	.section	.text._Z6RKstepPdS_mmS_S_d,"ax",@progbits
	.align	128
        .global         _Z6RKstepPdS_mmS_S_d
        .type           _Z6RKstepPdS_mmS_S_d,@function
        .size           _Z6RKstepPdS_mmS_S_d,(.L_x_6 - _Z6RKstepPdS_mmS_S_d)
        .other          _Z6RKstepPdS_mmS_S_d,@"STO_CUDA_ENTRY STV_DEFAULT"
_Z6RKstepPdS_mmS_S_d:
.text._Z6RKstepPdS_mmS_S_d:
[----:B------:R-:W-:Y:S01]  /*0000*/  LDC R1, c[0x0][0x37c] ;  /* 0x0000df00ff017b82 */ /* 0x000fe20000000800 */
[----:B------:R-:W0:Y:S07]  /*0010*/  S2R R3, SR_TID.X ;  /* 0x0000000000037919 */ /* 0x000e2e0000002100 */
[----:B------:R-:W0:Y:S01]  /*0020*/  S2UR UR4, SR_CTAID.X ;  /* 0x00000000000479c3 */ /* 0x000e220000002500 */
[----:B------:R-:W1:Y:S07]  /*0030*/  LDCU.64 UR18, c[0x0][0x398] ;  /* 0x00007300ff1277ac */ /* 0x000e6e0008000a00 */
[----:B------:R-:W0:Y:S02]  /*0040*/  LDC R0, c[0x0][0x370] ;  /* 0x0000dc00ff007b82 */ /* 0x000e240000000800 */
[----:B0-----:R-:W-:-:S05]  /*0050*/  IMAD R0, R0, UR4, R3 ;  /* 0x0000000400007c24 */ /* 0x001fca000f8e0203 */
[----:B-1----:R-:W-:Y:S02]  /*0060*/  ISETP.GE.U32.AND P0, PT, R0, UR18, PT ;  /* 0x0000001200007c0c */ /* 0x002fe4000bf06070 */
[----:B------:R-:W-:-:S04]  /*0070*/  SHF.R.S32.HI R25, RZ, 0x1f, R0 ;  /* 0x0000001fff197819 */ /* 0x000fc80000011400 */
[----:B------:R-:W-:-:S13]  /*0080*/  ISETP.GE.U32.AND.EX P0, PT, R25, UR19, PT, P0 ;  /* 0x0000001319007c0c */ /* 0x000fda000bf06100 */
[----:B------:R-:W-:Y:S05]  /*0090*/  @P0 EXIT ;  /* 0x000000000000094d */ /* 0x000fea0003800000 */
[----:B------:R-:W0:Y:S01]  /*00a0*/  LDCU.64 UR6, c[0x0][0x390] ;  /* 0x00007200ff0677ac */ /* 0x000e220008000a00 */
[----:B------:R-:W-:Y:S01]  /*00b0*/  CS2R R12, SRZ ;  /* 0x00000000000c7805 */ /* 0x000fe2000001ff00 */
[----:B------:R-:W-:Y:S01]  /*00c0*/  UISETP.GE.U32.AND UP0, UPT, UR18, 0x8, UPT ;  /* 0x000000081200788c */ /* 0x000fe2000bf06070 */
[----:B------:R-:W-:Y:S01]  /*00d0*/  UMOV UR4, URZ ;  /* 0x000000ff00047c82 */ /* 0x000fe20008000000 */
[----:B------:R-:W-:Y:S02]  /*00e0*/  UMOV UR5, URZ ;  /* 0x000000ff00057c82 */ /* 0x000fe40008000000 */
[----:B------:R-:W-:Y:S01]  /*00f0*/  UISETP.GE.U32.AND.EX UP0, UPT, UR19, URZ, UPT, UP0 ;  /* 0x000000ff1300728c */ /* 0x000fe2000bf06100 */
[----:B------:R-:W1:Y:S01]  /*0100*/  LDCU.64 UR20, c[0x0][0x358] ;  /* 0x00006b00ff1477ac */ /* 0x000e620008000a00 */
[----:B0-----:R-:W-:Y:S02]  /*0110*/  IMAD R5, R25, UR6, RZ ;  /* 0x0000000619057c24 */ /* 0x001fe4000f8e02ff */
[----:B------:R-:W-:-:S04]  /*0120*/  IMAD.WIDE.U32 R2, R0, UR6, RZ ;  /* 0x0000000600027c25 */ /* 0x000fc8000f8e00ff */
[----:B------:R-:W-:-:S04]  /*0130*/  IMAD R5, R0, UR7, R5 ;  /* 0x0000000700057c24 */ /* 0x000fc8000f8e0205 */
[----:B------:R-:W-:Y:S01]  /*0140*/  IMAD.IADD R27, R3, 0x1, R5 ;  /* 0x00000001031b7824 */ /* 0x000fe200078e0205 */
[----:B-1----:R-:W-:Y:S06]  /*0150*/  BRA.U !UP0, `(.L_x_0) ;  /* 0x00000005081c7547 */ /* 0x002fec000b800000 */
[----:B------:R-:W0:Y:S01]  /*0160*/  LDCU.64 UR8, c[0x0][0x3a0] ;  /* 0x00007400ff0877ac */ /* 0x000e220008000a00 */
[----:B------:R-:W-:Y:S01]  /*0170*/  CS2R R12, SRZ ;  /* 0x00000000000c7805 */ /* 0x000fe2000001ff00 */
[----:B------:R-:W1:Y:S01]  /*0180*/  LDCU.128 UR12, c[0x0][0x380] ;  /* 0x00007000ff0c77ac */ /* 0x000e620008000c00 */
[----:B------:R-:W2:Y:S01]  /*0190*/  LDCU UR5, c[0x0][0x39c] ;  /* 0x00007380ff0577ac */ /* 0x000ea20008000800 */
[----:B------:R-:W-:Y:S01]  /*01a0*/  ULOP3.LUT UR4, UR18, 0xfffffff8, URZ, 0xc0, !UPT ;  /* 0xfffffff812047892 */ /* 0x000fe2000f8ec0ff */
[----:B------:R-:W3:Y:S01]  /*01b0*/  LDCU.64 UR10, c[0x0][0x3b0] ;  /* 0x00007600ff0a77ac */ /* 0x000ee20008000a00 */
[----:B0-----:R-:W-:Y:S01]  /*01c0*/  UIADD3 UR8, UP0, UPT, UR8, 0x20, URZ ;  /* 0x0000002008087890 */ /* 0x001fe2000ff1e0ff */
[----:B-1----:R-:W-:Y:S01]  /*01d0*/  LEA R8, P0, R2, UR12, 0x3 ;  /* 0x0000000c02087c11 */ /* 0x002fe2000f8018ff */
[----:B------:R-:W-:-:S04]  /*01e0*/  UIADD3 UR6, UP1, UPT, UR14, 0x20, URZ ;  /* 0x000000200e067890 */ /* 0x000fc8000ff3e0ff */
[----:B------:R-:W-:Y:S01]  /*01f0*/  IMAD.U32 R4, RZ, RZ, UR8 ;  /* 0x00000008ff047e24 */ /* 0x000fe2000f8e00ff */
[----:B------:R-:W-:Y:S01]  /*0200*/  UIADD3.X UR9, UPT, UPT, URZ, UR9, URZ, UP0, !UPT ;  /* 0x00000009ff097290 */ /* 0x000fe200087fe4ff */
[----:B------:R-:W-:Y:S01]  /*0210*/  LEA.HI.X R9, R2, UR13, R27, 0x3, P0 ;  /* 0x0000000d02097c11 */ /* 0x000fe200080f1c1b */
[----:B------:R-:W-:Y:S01]  /*0220*/  UIADD3.X UR7, UPT, UPT, URZ, UR15, URZ, UP1, !UPT ;  /* 0x0000000fff077290 */ /* 0x000fe20008ffe4ff */
[----:B------:R-:W-:Y:S01]  /*0230*/  IADD3 R8, P0, PT, R8, 0x20, RZ ;  /* 0x0000002008087810 */ /* 0x000fe20007f1e0ff */
[----:B------:R-:W-:Y:S01]  /*0240*/  IMAD.U32 R6, RZ, RZ, UR6 ;  /* 0x00000006ff067e24 */ /* 0x000fe2000f8e00ff */
[----:B------:R-:W-:Y:S01]  /*0250*/  UMOV UR6, UR4 ;  /* 0x0000000400067c82 */ /* 0x000fe20008000000 */
[----:B------:R-:W-:Y:S02]  /*0260*/  IMAD.U32 R5, RZ, RZ, UR9 ;  /* 0x00000009ff057e24 */ /* 0x000fe4000f8e00ff */
[----:B------:R-:W-:Y:S02]  /*0270*/  IMAD.X R9, RZ, RZ, R9, P0 ;  /* 0x000000ffff097224 */ /* 0x000fe400000e0609 */
[----:B------:R-:W-:Y:S01]  /*0280*/  IMAD.U32 R7, RZ, RZ, UR7 ;  /* 0x00000007ff077e24 */ /* 0x000fe2000f8e00ff */
[----:B--23--:R-:W-:-:S06]  /*0290*/  UMOV UR7, UR5 ;  /* 0x0000000500077c82 */ /* 0x00cfcc0008000000 */
.L_x_1:
[----:B------:R-:W2:Y:S04]  /*02a0*/  LDG.E.64 R16, desc[UR20][R6.64+-0x20] ;  /* 0xffffe01406107981 */ /* 0x000ea8000c1e1b00 */
[----:B------:R-:W2:Y:S04]  /*02b0*/  LDG.E.64 R18, desc[UR20][R4.64+-0x20] ;  /* 0xffffe01404127981 */ /* 0x000ea8000c1e1b00 */
[----:B------:R-:W3:Y:S04]  /*02c0*/  LDG.E.64 R14, desc[UR20][R8.64+-0x20] ;  /* 0xffffe014080e7981 */ /* 0x000ee8000c1e1b00 */
[----:B------:R-:W4:Y:S04]  /*02d0*/  LDG.E.64 R22, desc[UR20][R6.64+-0x18] ;  /* 0xffffe81406167981 */ /* 0x000f28000c1e1b00 */
[----:B------:R-:W4:Y:S04]  /*02e0*/  LDG.E.64 R20, desc[UR20][R4.64+-0x18] ;  /* 0xffffe81404147981 */ /* 0x000f28000c1e1b00 */
[----:B------:R-:W5:Y:S01]  /*02f0*/  LDG.E.64 R10, desc[UR20][R8.64+-0x18] ;  /* 0xffffe814080a7981 */ /* 0x000f62000c1e1b00 */
[----:B--2---:R-:W-:-:S08]  /*0300*/  DFMA R16, R18, UR10, R16 ;  /* 0x0000000a12107c2b */ /* 0x004fd00008000010 */
[----:B---3--:R-:W-:Y:S01]  /*0310*/  DFMA R16, R14, R16, R12 ;  /* 0x000000100e10722b */ /* 0x008fe2000000000c */
[----:B------:R-:W2:Y:S01]  /*0320*/  LDG.E.64 R12, desc[UR20][R6.64+-0x10] ;  /* 0xfffff014060c7981 */ /* 0x000ea2000c1e1b00 */
[----:B----4-:R-:W-:-:S03]  /*0330*/  DFMA R18, R20, UR10, R22 ;  /* 0x0000000a14127c2b */ /* 0x010fc60008000016 */
[----:B------:R-:W2:Y:S04]  /*0340*/  LDG.E.64 R14, desc[UR20][R4.64+-0x10] ;  /* 0xfffff014040e7981 */ /* 0x000ea8000c1e1b00 */
[----:B------:R-:W3:Y:S01]  /*0350*/  LDG.E.64 R22, desc[UR20][R6.64+-0x8] ;  /* 0xfffff81406167981 */ /* 0x000ee2000c1e1b00 */
[----:B-----5:R-:W-:-:S03]  /*0360*/  DFMA R18, R10, R18, R16 ;  /* 0x000000120a12722b */ /* 0x020fc60000000010 */
[----:B------:R-:W3:Y:S04]  /*0370*/  LDG.E.64 R20, desc[UR20][R4.64+-0x8] ;  /* 0xfffff81404147981 */ /* 0x000ee8000c1e1b00 */
[----:B------:R-:W4:Y:S04]  /*0380*/  LDG.E.64 R16, desc[UR20][R8.64+-0x10] ;  /* 0xfffff01408107981 */ /* 0x000f28000c1e1b00 */
[----:B------:R-:W5:Y:S01]  /*0390*/  LDG.E.64 R10, desc[UR20][R8.64+-0x8] ;  /* 0xfffff814080a7981 */ /* 0x000f62000c1e1b00 */
[----:B--2---:R-:W-:-:S03]  /*03a0*/  DFMA R12, R14, UR10, R12 ;  /* 0x0000000a0e0c7c2b */ /* 0x004fc6000800000c */
[----:B------:R-:W2:Y:S01]  /*03b0*/  LDG.E.64 R14, desc[UR20][R4.64] ;  /* 0x00000014040e7981 */ /* 0x000ea2000c1e1b00 */
[----:B---3--:R-:W-:-:S03]  /*03c0*/  DFMA R20, R20, UR10, R22 ;  /* 0x0000000a14147c2b */ /* 0x008fc60008000016 */
[----:B------:R-:W3:Y:S01]  /*03d0*/  LDG.E.64 R22, desc[UR20][R6.64+0x8] ;  /* 0x0000081406167981 */ /* 0x000ee2000c1e1b00 */
[----:B----4-:R-:W-:-:S03]  /*03e0*/  DFMA R18, R16, R12, R18 ;  /* 0x0000000c1012722b */ /* 0x010fc60000000012 */
[----:B------:R-:W2:Y:S04]  /*03f0*/  LDG.E.64 R12, desc[UR20][R6.64] ;  /* 0x00000014060c7981 */ /* 0x000ea8000c1e1b00 */
[----:B------:R-:W4:Y:S01]  /*0400*/  LDG.E.64 R16, desc[UR20][R8.64] ;  /* 0x0000001408107981 */ /* 0x000f22000c1e1b00 */
[----:B-----5:R-:W-:-:S03]  /*0410*/  DFMA R18, R10, R20, R18 ;  /* 0x000000140a12722b */ /* 0x020fc60000000012 */
[----:B------:R-:W3:Y:S04]  /*0420*/  LDG.E.64 R20, desc[UR20][R4.64+0x8] ;  /* 0x0000081404147981 */ /* 0x000ee8000c1e1b00 */
[----:B------:R-:W5:Y:S01]  /*0430*/  LDG.E.64 R10, desc[UR20][R8.64+0x8] ;  /* 0x00000814080a7981 */ /* 0x000f62000c1e1b00 */
[----:B--2---:R-:W-:-:S03]  /*0440*/  DFMA R12, R14, UR10, R12 ;  /* 0x0000000a0e0c7c2b */ /* 0x004fc6000800000c */
[----:B------:R-:W2:Y:S01]  /*0450*/  LDG.E.64 R14, desc[UR20][R4.64+0x10] ;  /* 0x00001014040e7981 */ /* 0x000ea2000c1e1b00 */
[----:B---3--:R-:W-:-:S04]  /*0460*/  DFMA R20, R20, UR10, R22 ;  /* 0x0000000a14147c2b */ /* 0x008fc80008000016 */
[----:B----4-:R-:W-:Y:S02]  /*0470*/  DFMA R16, R16, R12, R18 ;  /* 0x0000000c1010722b */ /* 0x010fe40000000012 */
[----:B------:R-:W2:Y:S04]  /*0480*/  LDG.E.64 R12, desc[UR20][R6.64+0x10] ;  /* 0x00001014060c7981 */ /* 0x000ea8000c1e1b00 */
[----:B------:R-:W3:Y:S02]  /*0490*/  LDG.E.64 R18, desc[UR20][R6.64+0x18] ;  /* 0x0000181406127981 */ /* 0x000ee4000c1e1b00 */
[----:B-----5:R-:W-:Y:S02]  /*04a0*/  DFMA R22, R10, R20, R16 ;  /* 0x000000140a16722b */ /* 0x020fe40000000010 */
[----:B------:R-:W4:Y:S04]  /*04b0*/  LDG.E.64 R20, desc[UR20][R8.64+0x10] ;  /* 0x0000101408147981 */ /* 0x000f28000c1e1b00 */
[----:B------:R0:W3:Y:S04]  /*04c0*/  LDG.E.64 R16, desc[UR20][R4.64+0x18] ;  /* 0x0000181404107981 */ /* 0x0000e8000c1e1b00 */
[----:B------:R1:W5:Y:S01]  /*04d0*/  LDG.E.64 R10, desc[UR20][R8.64+0x18] ;  /* 0x00001814080a7981 */ /* 0x000362000c1e1b00 */
[----:B------:R-:W-:-:S04]  /*04e0*/  UIADD3 UR6, UP0, UPT, UR6, -0x8, URZ ;  /* 0xfffffff806067890 */ /* 0x000fc8000ff1e0ff */
[----:B------:R-:W-:Y:S02]  /*04f0*/  UIADD3.X UR7, UPT, UPT, UR7, -0x1, URZ, UP0, !UPT ;  /* 0xffffffff07077890 */ /* 0x000fe400087fe4ff */
[----:B------:R-:W-:-:S04]  /*0500*/  UISETP.NE.U32.AND UP0, UPT, UR6, URZ, UPT ;  /* 0x000000ff0600728c */ /* 0x000fc8000bf05070 */
[----:B------:R-:W-:Y:S01]  /*0510*/  UISETP.NE.AND.EX UP0, UPT, UR7, URZ, UPT, UP0 ;  /* 0x000000ff0700728c */ /* 0x000fe2000bf05300 */
[----:B0-----:R-:W-:Y:S02]  /*0520*/  IADD3 R4, P0, PT, R4, 0x40, RZ ;  /* 0x0000004004047810 */ /* 0x001fe40007f1e0ff */
[----:B------:R-:W-:Y:S02]  /*0530*/  IADD3 R6, P1, PT, R6, 0x40, RZ ;  /* 0x0000004006067810 */ /* 0x000fe40007f3e0ff */
[----:B-1----:R-:W-:Y:S01]  /*0540*/  IADD3 R8, P2, PT, R8, 0x40, RZ ;  /* 0x0000004008087810 */ /* 0x002fe20007f5e0ff */
[----:B------:R-:W-:Y:S02]  /*0550*/  IMAD.X R5, RZ, RZ, R5, P0 ;  /* 0x000000ffff057224 */ /* 0x000fe400000e0605 */
[----:B------:R-:W-:Y:S01]  /*0560*/  IMAD.X R7, RZ, RZ, R7, P1 ;  /* 0x000000ffff077224 */ /* 0x000fe200008e0607 */
[----:B------:R-:W-:Y:S01]  /*0570*/  IADD3.X R9, PT, PT, RZ, R9, RZ, P2, !PT ;  /* 0x00000009ff097210 */ /* 0x000fe200017fe4ff */
[----:B--2---:R-:W-:-:S08]  /*0580*/  DFMA R12, R14, UR10, R12 ;  /* 0x0000000a0e0c7c2b */ /* 0x004fd0000800000c */
[----:B----4-:R-:W-:Y:S02]  /*0590*/  DFMA R20, R20, R12, R22 ;  /* 0x0000000c1414722b */ /* 0x010fe40000000016 */
[----:B---3--:R-:W-:-:S08]  /*05a0*/  DFMA R16, R16, UR10, R18 ;  /* 0x0000000a10107c2b */ /* 0x008fd00008000012 */
[----:B-----5:R-:W-:Y:S01]  /*05b0*/  DFMA R12, R10, R16, R20 ;  /* 0x000000100a0c722b */ /* 0x020fe20000000014 */
[----:B------:R-:W-:Y:S10]  /*05c0*/  BRA.U UP0, `(.L_x_1) ;  /* 0xfffffffd00347547 */ /* 0x000ff4000b83ffff */
.L_x_0:
[----:B------:R-:W-:-:S04]  /*05d0*/  ULOP3.LUT UR6, UR18, 0x7, URZ, 0xc0, !UPT ;  /* 0x0000000712067892 */ /* 0x000fc8000f8ec0ff */
[----:B------:R-:W-:-:S04]  /*05e0*/  UISETP.NE.U32.AND UP0, UPT, UR6, URZ, UPT ;  /* 0x000000ff0600728c */ /* 0x000fc8000bf05070 */
[----:B------:R-:W-:-:S09]  /*05f0*/  UISETP.NE.AND.EX UP0, UPT, URZ, URZ, UPT, UP0 ;  /* 0x000000ffff00728c */ /* 0x000fd2000bf05300 */
[----:B------:R-:W-:Y:S05]  /*0600*/  BRA.U !UP0, `(.L_x_2) ;  /* 0x0000000908c07547 */ /* 0x000fea000b800000 */
[----:B------:R-:W-:Y:S02]  /*0610*/  UISETP.GE.U32.AND UP1, UPT, UR6, 0x4, UPT ;  /* 0x000000040600788c */ /* 0x000fe4000bf26070 */
[----:B------:R-:W-:Y:S02]  /*0620*/  ULOP3.LUT UR28, UR18, 0x3, URZ, 0xc0, !UPT ;  /* 0x00000003121c7892 */ /* 0x000fe4000f8ec0ff */
[----:B------:R-:W-:Y:S02]  /*0630*/  UISETP.GE.U32.AND.EX UP1, UPT, URZ, URZ, UPT, UP1 ;  /* 0x000000ffff00728c */ /* 0x000fe4000bf26110 */
[----:B------:R-:W-:-:S04]  /*0640*/  UISETP.NE.U32.AND UP0, UPT, UR28, URZ, UPT ;  /* 0x000000ff1c00728c */ /* 0x000fc8000bf05070 */
[----:B------:R-:W-:-:S03]  /*0650*/  UISETP.NE.AND.EX UP0, UPT, URZ, URZ, UPT, UP0 ;  /* 0x000000ffff00728c */ /* 0x000fc6000bf05300 */
[----:B------:R-:W-:Y:S08]  /*0660*/  BRA.U !UP1, `(.L_x_3) ;  /* 0x0000000509747547 */ /* 0x000ff0000b800000 */
[----:B------:R-:W0:Y:S01]  /*0670*/  LDCU.128 UR12, c[0x0][0x380] ;  /* 0x00007000ff0c77ac */ /* 0x000e220008000c00 */
[----:B------:R-:W1:Y:S01]  /*0680*/  LDCU.64 UR6, c[0x0][0x3a0] ;  /* 0x00007400ff0677ac */ /* 0x000e620008000a00 */
[----:B------:R-:W-:Y:S02]  /*0690*/  USHF.L.U32 UR8, UR4, 0x3, URZ ;  /* 0x0000000304087899 */ /* 0x000fe400080006ff */
[----:B------:R-:W-:Y:S02]  /*06a0*/  USHF.L.U64.HI UR9, UR4, 0x3, UR5 ;  /* 0x0000000304097899 */ /* 0x000fe40008010205 */
[----:B------:R-:W-:Y:S01]  /*06b0*/  IADD3 R5, P0, PT, R2, UR4, RZ ;  /* 0x0000000402057c10 */ /* 0x000fe2000ff1e0ff */
[----:B------:R-:W2:Y:S01]  /*06c0*/  LDCU.64 UR22, c[0x0][0x3b0] ;  /* 0x00007600ff1677ac */ /* 0x000ea20008000a00 */
[----:B0-----:R-:W-:Y:S02]  /*06d0*/  UIADD3 UR10, UP1, UPT, UR8, UR14, URZ ;  /* 0x0000000e080a7290 */ /* 0x001fe4000ff3e0ff */
[----:B-1----:R-:W-:-:S02]  /*06e0*/  UIADD3 UR8, UP2, UPT, UR8, UR6, URZ ;  /* 0x0000000608087290 */ /* 0x002fc4000ff5e0ff */
[----:B------:R-:W-:Y:S02]  /*06f0*/  UIADD3.X UR11, UPT, UPT, UR9, UR15, URZ, UP1, !UPT ;  /* 0x0000000f090b7290 */ /* 0x000fe40008ffe4ff */
[----:B------:R-:W-:Y:S01]  /*0700*/  IMAD.U32 R6, RZ, RZ, UR10 ;  /* 0x0000000aff067e24 */ /* 0x000fe2000f8e00ff */
[----:B------:R-:W-:Y:S01]  /*0710*/  UIADD3.X UR9, UPT, UPT, UR9, UR7, URZ, UP2, !UPT ;  /* 0x0000000709097290 */ /* 0x000fe200097fe4ff */
[----:B------:R-:W-:Y:S02]  /*0720*/  IMAD.U32 R8, RZ, RZ, UR8 ;  /* 0x00000008ff087e24 */ /* 0x000fe4000f8e00ff */
[----:B------:R-:W-:-:S03]  /*0730*/  IMAD.U32 R7, RZ, RZ, UR11 ;  /* 0x0000000bff077e24 */ /* 0x000fc6000f8e00ff */
[----:B------:R-:W-:Y:S01]  /*0740*/  IMAD.U32 R9, RZ, RZ, UR9 ;  /* 0x00000009ff097e24 */ /* 0x000fe2000f8e00ff */
[----:B------:R-:W-:Y:S02]  /*0750*/  IADD3.X R10, PT, PT, R27, UR5, RZ, P0, !PT ;  /* 0x000000051b0a7c10 */ /* 0x000fe400087fe4ff */
[C---:B------:R-:W-:Y:S01]  /*0760*/  LEA R4, P0, R5.reuse, UR12, 0x3 ;  /* 0x0000000c05047c11 */ /* 0x040fe2000f8018ff */
[----:B------:R-:W2:Y:S04]  /*0770*/  LDG.E.64 R6, desc[UR20][R6.64] ;  /* 0x0000001406067981 */ /* 0x000ea8000c1e1b00 */
[----:B------:R-:W2:Y:S01]  /*0780*/  LDG.E.64 R8, desc[UR20][R8.64] ;  /* 0x0000001408087981 */ /* 0x000ea2000c1e1b00 */
[----:B------:R-:W-:-:S06]  /*0790*/  LEA.HI.X R5, R5, UR13, R10, 0x3, P0 ;  /* 0x0000000d05057c11 */ /* 0x000fcc00080f1c0a */
[----:B------:R-:W3:Y:S01]  /*07a0*/  LDG.E.64 R4, desc[UR20][R4.64] ;  /* 0x0000001404047981 */ /* 0x000ee2000c1e1b00 */
[----:B------:R-:W-:Y:S02]  /*07b0*/  UIADD3 UR24, UP1, UPT, UR4, 0x1, URZ ;  /* 0x0000000104187890 */ /* 0x000fe4000ff3e0ff */
[----:B------:R-:W-:Y:S02]  /*07c0*/  UIADD3 UR25, UP2, UPT, UR4, 0x2, URZ ;  /* 0x0000000204197890 */ /* 0x000fe4000ff5e0ff */
[----:B------:R-:W-:Y:S02]  /*07d0*/  UIADD3 UR17, UP3, UPT, UR4, 0x3, URZ ;  /* 0x0000000304117890 */ /* 0x000fe4000ff7e0ff */
[----:B------:R-:W-:Y:S01]  /*07e0*/  UIADD3.X UR16, UPT, UPT, URZ, UR5, URZ, UP1, !UPT ;  /* 0x00000005ff107290 */ /* 0x000fe20008ffe4ff */
[----:B------:R-:W-:Y:S01]  /*07f0*/  IADD3 R11, P0, PT, R2, UR24, RZ ;  /* 0x00000018020b7c10 */ /* 0x000fe2000ff1e0ff */
[----:B------:R-:W-:Y:S02]  /*0800*/  USHF.L.U32 UR11, UR24, 0x3, URZ ;  /* 0x00000003180b7899 */ /* 0x000fe400080006ff */
[----:B------:R-:W-:-:S02]  /*0810*/  UIADD3.X UR10, UPT, UPT, URZ, UR5, URZ, UP2, !UPT ;  /* 0x00000005ff0a7290 */ /* 0x000fc400097fe4ff */
[----:B------:R-:W-:Y:S01]  /*0820*/  USHF.L.U32 UR9, UR25, 0x3, URZ ;  /* 0x0000000319097899 */ /* 0x000fe200080006ff */
[----:B------:R-:W-:Y:S01]  /*0830*/  IMAD.X R14, RZ, RZ, R27, P0 ;  /* 0x000000ffff0e7224 */ /* 0x000fe200000e061b */
[----:B------:R-:W-:Y:S01]  /*0840*/  UIADD3.X UR8, UPT, UPT, URZ, UR5, URZ, UP3, !UPT ;  /* 0x00000005ff087290 */ /* 0x000fe20009ffe4ff */
[C---:B------:R-:W-:Y:S01]  /*0850*/  LEA R10, P0, R11.reuse, UR12, 0x3 ;  /* 0x0000000c0b0a7c11 */ /* 0x040fe2000f8018ff */
[----:B------:R-:W-:Y:S02]  /*0860*/  USHF.L.U32 UR5, UR17, 0x3, URZ ;  /* 0x0000000311057899 */ /* 0x000fe400080006ff */
[----:B------:R-:W-:Y:S01]  /*0870*/  USHF.L.U64.HI UR16, UR24, 0x3, UR16 ;  /* 0x0000000318107899 */ /* 0x000fe20008010210 */
[----:B------:R-:W-:Y:S01]  /*0880*/  LEA.HI.X R11, R11, UR13, R14, 0x3, P0 ;  /* 0x0000000d0b0b7c11 */ /* 0x000fe200080f1c0e */
[----:B------:R-:W-:Y:S01]  /*0890*/  ULOP3.LUT UR11, UR11, 0xfffffff8, URZ, 0xc0, !UPT ;  /* 0xfffffff80b0b7892 */ /* 0x000fe2000f8ec0ff */
[----:B------:R-:W-:Y:S01]  /*08a0*/  IADD3 R21, P0, PT, R2, UR17, RZ ;  /* 0x0000001102157c10 */ /* 0x000fe2000ff1e0ff */
[----:B------:R-:W-:-:S02]  /*08b0*/  USHF.L.U64.HI UR10, UR25, 0x3, UR10 ;  /* 0x00000003190a7899 */ /* 0x000fc4000801020a */
[----:B------:R-:W-:Y:S01]  /*08c0*/  ULOP3.LUT UR9, UR9, 0xfffffff8, URZ, 0xc0, !UPT ;  /* 0xfffffff809097892 */ /* 0x000fe2000f8ec0ff */
[----:B------:R-:W4:Y:S01]  /*08d0*/  LDG.E.64 R10, desc[UR20][R10.64] ;  /* 0x000000140a0a7981 */ /* 0x000f22000c1e1b00 */
[----:B------:R-:W-:Y:S02]  /*08e0*/  USHF.L.U64.HI UR8, UR17, 0x3, UR8 ;  /* 0x0000000311087899 */ /* 0x000fe40008010208 */
[----:B------:R-:W-:Y:S02]  /*08f0*/  ULOP3.LUT UR5, UR5, 0xfffffff8, URZ, 0xc0, !UPT ;  /* 0xfffffff805057892 */ /* 0x000fe4000f8ec0ff */
[----:B------:R-:W-:Y:S02]  /*0900*/  ULOP3.LUT UR16, UR16, 0x7, URZ, 0xc0, !UPT ;  /* 0x0000000710107892 */ /* 0x000fe4000f8ec0ff */
[----:B------:R-:W-:Y:S02]  /*0910*/  UIADD3 UR26, UP1, UPT, UR11, UR6, URZ ;  /* 0x000000060b1a7290 */ /* 0x000fe4000ff3e0ff */
[----:B------:R-:W-:-:S02]  /*0920*/  ULOP3.LUT UR10, UR10, 0x7, URZ, 0xc0, !UPT ;  /* 0x000000070a0a7892 */ /* 0x000fc4000f8ec0ff */
[----:B------:R-:W-:Y:S02]  /*0930*/  UIADD3 UR19, UP2, UPT, UR9, UR6, URZ ;  /* 0x0000000609137290 */ /* 0x000fe4000ff5e0ff */
[----:B------:R-:W-:Y:S02]  /*0940*/  ULOP3.LUT UR8, UR8, 0x7, URZ, 0xc0, !UPT ;  /* 0x0000000708087892 */ /* 0x000fe4000f8ec0ff */
[----:B------:R-:W-:Y:S02]  /*0950*/  UIADD3 UR6, UP3, UPT, UR5, UR6, URZ ;  /* 0x0000000605067290 */ /* 0x000fe4000ff7e0ff */
[----:B------:R-:W-:Y:S01]  /*0960*/  UIADD3.X UR27, UPT, UPT, UR16, UR7, URZ, UP1, !UPT ;  /* 0x00000007101b7290 */ /* 0x000fe20008ffe4ff */
[----:B------:R-:W-:Y:S01]  /*0970*/  IMAD.U32 R14, RZ, RZ, UR19 ;  /* 0x00000013ff0e7e24 */ /* 0x000fe2000f8e00ff */
[----:B------:R-:W-:Y:S02]  /*0980*/  UIADD3 UR11, UP1, UPT, UR11, UR14, URZ ;  /* 0x0000000e0b0b7290 */ /* 0x000fe4000ff3e0ff */
[----:B------:R-:W-:Y:S01]  /*0990*/  UIADD3.X UR24, UPT, UPT, UR10, UR7, URZ, UP2, !UPT ;  /* 0x000000070a187290 */ /* 0x000fe200097fe4ff */
[----:B------:R-:W-:Y:S01]  /*09a0*/  MOV R18, UR6 ;  /* 0x0000000600127c02 */ /* 0x000fe20008000f00 */
[----:B------:R-:W-:-:S02]  /*09b0*/  UIADD3.X UR7, UPT, UPT, UR8, UR7, URZ, UP3, !UPT ;  /* 0x0000000708077290 */ /* 0x000fc40009ffe4ff */
[----:B------:R-:W-:Y:S02]  /*09c0*/  UIADD3 UR9, UP2, UPT, UR9, UR14, URZ ;  /* 0x0000000e09097290 */ /* 0x000fe4000ff5e0ff */
[----:B------:R-:W-:Y:S02]  /*09d0*/  UIADD3 UR5, UP3, UPT, UR5, UR14, URZ ;  /* 0x0000000e05057290 */ /* 0x000fe4000ff7e0ff */
[----:B------:R-:W-:Y:S02]  /*09e0*/  UIADD3.X UR14, UPT, UPT, UR16, UR15, URZ, UP1, !UPT ;  /* 0x0000000f100e7290 */ /* 0x000fe40008ffe4ff */
[----:B------:R-:W-:Y:S01]  /*09f0*/  UIADD3.X UR10, UPT, UPT, UR10, UR15, URZ, UP2, !UPT ;  /* 0x0000000f0a0a7290 */ /* 0x000fe200097fe4ff */
[----:B------:R-:W-:Y:S01]  /*0a00*/  IMAD.U32 R15, RZ, RZ, UR24 ;  /* 0x00000018ff0f7e24 */ /* 0x000fe2000f8e00ff */
[----:B------:R-:W-:Y:S01]  /*0a10*/  UIADD3.X UR8, UPT, UPT, UR8, UR15, URZ, UP3, !UPT ;  /* 0x0000000f08087290 */ /* 0x000fe20009ffe4ff */
[----:B------:R-:W-:Y:S02]  /*0a20*/  IMAD.U32 R16, RZ, RZ, UR5 ;  /* 0x00000005ff107e24 */ /* 0x000fe4000f8e00ff */
[----:B------:R-:W-:-:S02]  /*0a30*/  IMAD.U32 R19, RZ, RZ, UR7 ;  /* 0x00000007ff137e24 */ /* 0x000fc4000f8e00ff */
[----:B------:R-:W5:Y:S01]  /*0a40*/  LDG.E.64 R14, desc[UR20][R14.64] ;  /* 0x000000140e0e7981 */ /* 0x000f62000c1e1b00 */
[----:B------:R-:W-:Y:S02]  /*0a50*/  IMAD.U32 R17, RZ, RZ, UR8 ;  /* 0x00000008ff117e24 */ /* 0x000fe4000f8e00ff */
[----:B------:R-:W-:Y:S01]  /*0a60*/  IMAD.X R24, RZ, RZ, R27, P0 ;  /* 0x000000ffff187224 */ /* 0x000fe200000e061b */
[----:B------:R-:W5:Y:S04]  /*0a70*/  LDG.E.64 R18, desc[UR20][R18.64] ;  /* 0x0000001412127981 */ /* 0x000f68000c1e1b00 */
[----:B------:R-:W5:Y:S01]  /*0a80*/  LDG.E.64 R16, desc[UR20][R16.64] ;  /* 0x0000001410107981 */ /* 0x000f62000c1e1b00 */
[----:B--2---:R-:W-:Y:S01]  /*0a90*/  DFMA R6, R8, UR22, R6 ;  /* 0x0000001608067c2b */ /* 0x004fe20008000006 */
[----:B------:R-:W-:-:S05]  /*0aa0*/  IADD3 R8, P1, PT, R2, UR25, RZ ;  /* 0x0000001902087c10 */ /* 0x000fca000ff3e0ff */
[----:B------:R-:W-:Y:S01]  /*0ab0*/  IMAD.X R9, RZ, RZ, R27, P1 ;  /* 0x000000ffff097224 */ /* 0x000fe200008e061b */
[C---:B------:R-:W-:Y:S01]  /*0ac0*/  LEA R22, P1, R8.reuse, UR12, 0x3 ;  /* 0x0000000c08167c11 */ /* 0x040fe2000f8218ff */
[----:B---3--:R-:W-:Y:S01]  /*0ad0*/  DFMA R4, R4, R6, R12 ;  /* 0x000000060404722b */ /* 0x008fe2000000000c */
[----:B------:R-:W-:Y:S01]  /*0ae0*/  MOV R6, UR11 ;  /* 0x0000000b00067c02 */ /* 0x000fe20008000f00 */
[----:B------:R-:W-:Y:S01]  /*0af0*/  IMAD.U32 R7, RZ, RZ, UR14 ;  /* 0x0000000eff077e24 */ /* 0x000fe2000f8e00ff */
[----:B------:R-:W-:Y:S01]  /*0b00*/  LEA.HI.X R23, R8, UR13, R9, 0x3, P1 ;  /* 0x0000000d08177c11 */ /* 0x000fe200088f1c09 */
[----:B------:R-:W-:Y:S02]  /*0b10*/  IMAD.U32 R8, RZ, RZ, UR26 ;  /* 0x0000001aff087e24 */ /* 0x000fe4000f8e00ff */
[----:B------:R-:W-:Y:S02]  /*0b20*/  IMAD.U32 R9, RZ, RZ, UR27 ;  /* 0x0000001bff097e24 */ /* 0x000fe4000f8e00ff */
[----:B------:R-:W2:Y:S01]  /*0b30*/  LDG.E.64 R6, desc[UR20][R6.64] ;  /* 0x0000001406067981 */ /* 0x000ea2000c1e1b00 */
[----:B------:R-:W-:-:S03]  /*0b40*/  IMAD.U32 R12, RZ, RZ, UR9 ;  /* 0x00000009ff0c7e24 */ /* 0x000fc6000f8e00ff */
[----:B------:R-:W2:Y:S01]  /*0b50*/  LDG.E.64 R8, desc[UR20][R8.64] ;  /* 0x0000001408087981 */ /* 0x000ea2000c1e1b00 */
[----:B------:R-:W-:Y:S01]  /*0b60*/  IMAD.U32 R13, RZ, RZ, UR10 ;  /* 0x0000000aff0d7e24 */ /* 0x000fe2000f8e00ff */
[C---:B------:R-:W-:Y:S02]  /*0b70*/  LEA R20, P1, R21.reuse, UR12, 0x3 ;  /* 0x0000000c15147c11 */ /* 0x040fe4000f8218ff */
[----:B------:R-:W3:Y:S04]  /*0b80*/  LDG.E.64 R22, desc[UR20][R22.64] ;  /* 0x0000001416167981 */ /* 0x000ee8000c1e1b00 */
[----:B------:R-:W5:Y:S01]  /*0b90*/  LDG.E.64 R12, desc[UR20][R12.64] ;  /* 0x000000140c0c7981 */ /* 0x000f62000c1e1b00 */
[----:B------:R-:W-:-:S06]  /*0ba0*/  LEA.HI.X R21, R21, UR13, R24, 0x3, P1 ;  /* 0x0000000d15157c11 */ /* 0x000fcc00088f1c18 */
[----:B------:R-:W3:Y:S01]  /*0bb0*/  LDG.E.64 R20, desc[UR20][R20.64] ;  /* 0x0000001414147981 */ /* 0x000ee2000c1e1b00 */
[----:B------:R-:W-:Y:S01]  /*0bc0*/  UIADD3 UR4, UPT, UPT, UR4, 0x4, URZ ;  /* 0x0000000404047890 */ /* 0x000fe2000fffe0ff */
[----:B------:R-:W-:Y:S01]  /*0bd0*/  UMOV UR5, URZ ;  /* 0x000000ff00057c82 */ /* 0x000fe20008000000 */
[----:B--2---:R-:W-:-:S08]  /*0be0*/  DFMA R6, R8, UR22, R6 ;  /* 0x0000001608067c2b */ /* 0x004fd00008000006 */
[----:B----4-:R-:W-:Y:S02]  /*0bf0*/  DFMA R4, R10, R6, R4 ;  /* 0x000000060a04722b */ /* 0x010fe40000000004 */
[----:B-----5:R-:W-:Y:S02]  /*0c00*/  DFMA R12, R14, UR22, R12 ;  /* 0x000000160e0c7c2b */ /* 0x020fe4000800000c */
[----:B------:R-:W-:-:S06]  /*0c10*/  DFMA R6, R18, UR22, R16 ;  /* 0x0000001612067c2b */ /* 0x000fcc0008000010 */
[----:B---3--:R-:W-:-:S08]  /*0c20*/  DFMA R12, R22, R12, R4 ;  /* 0x0000000c160c722b */ /* 0x008fd00000000004 */
[----:B------:R-:W-:-:S11]  /*0c30*/  DFMA R12, R20, R6, R12 ;  /* 0x00000006140c722b */ /* 0x000fd6000000000c */
.L_x_3:
[----:B------:R-:W-:Y:S05]  /*0c40*/  BRA.U !UP0, `(.L_x_2) ;  /* 0x0000000508307547 */ /* 0x000fea000b800000 */
[----:B------:R-:W-:Y:S02]  /*0c50*/  UISETP.NE.U32.AND UP1, UPT, UR28, 0x1, UPT ;  /* 0x000000011c00788c */ /* 0x000fe4000bf25070 */
[----:B------:R-:W-:Y:S02]  /*0c60*/  ULOP3.LUT UR6, UR18, 0x1, URZ, 0xc0, !UPT ;  /* 0x0000000112067892 */ /* 0x000fe4000f8ec0ff */
[----:B------:R-:W-:Y:S02]  /*0c70*/  UISETP.NE.AND.EX UP1, UPT, URZ, URZ, UPT, UP1 ;  /* 0x000000ffff00728c */ /* 0x000fe4000bf25310 */
[----:B------:R-:W-:-:S04]  /*0c80*/  UISETP.NE.U32.AND UP0, UPT, UR6, 0x1, UPT ;  /* 0x000000010600788c */ /* 0x000fc8000bf05070 */
[----:B------:R-:W-:-:S03]  /*0c90*/  UISETP.NE.U32.AND.EX UP0, UPT, URZ, URZ, UPT, UP0 ;  /* 0x000000ffff00728c */ /* 0x000fc6000bf05100 */
[----:B------:R-:W-:Y:S08]  /*0ca0*/  BRA.U !UP1, `(.L_x_4) ;  /* 0x0000000109bc7547 */ /* 0x000ff0000b800000 */
[----:B------:R-:W0:Y:S01]  /*0cb0*/  LDCU.128 UR12, c[0x0][0x380] ;  /* 0x00007000ff0c77ac */ /* 0x000e220008000c00 */
[----:B------:R-:W-:Y:S01]  /*0cc0*/  IADD3 R4, P0, PT, R2, UR4, RZ ;  /* 0x0000000402047c10 */ /* 0x000fe2000ff1e0ff */
[----:B------:R-:W1:Y:S03]  /*0cd0*/  LDCU.64 UR8, c[0x0][0x3a0] ;  /* 0x00007400ff0877ac */ /* 0x000e660008000a00 */
[----:B------:R-:W-:Y:S01]  /*0ce0*/  IADD3.X R5, PT, PT, R27, UR5, RZ, P0, !PT ;  /* 0x000000051b057c10 */ /* 0x000fe200087fe4ff */
[----:B------:R-:W-:Y:S02]  /*0cf0*/  USHF.L.U32 UR7, UR4, 0x3, URZ ;  /* 0x0000000304077899 */ /* 0x000fe400080006ff */
[----:B------:R-:W-:Y:S02]  /*0d00*/  UIADD3 UR17, UP3, UPT, UR4, 0x1, URZ ;  /* 0x0000000104117890 */ /* 0x000fe4000ff7e0ff */
[----:B------:R-:W-:-:S02]  /*0d10*/  USHF.L.U64.HI UR6, UR4, 0x3, UR5 ;  /* 0x0000000304067899 */ /* 0x000fc40008010205 */
[----:B------:R-:W-:Y:S02]  /*0d20*/  UIADD3.X UR10, UPT, UPT, URZ, UR5, URZ, UP3, !UPT ;  /* 0x00000005ff0a7290 */ /* 0x000fe40009ffe4ff */
[----:B------:R-:W-:Y:S02]  /*0d30*/  USHF.L.U32 UR11, UR17, 0x3, URZ ;  /* 0x00000003110b7899 */ /* 0x000fe400080006ff */
[----:B0-----:R-:W-:Y:S01]  /*0d40*/  UIADD3 UR16, UP1, UPT, UR7, UR14, URZ ;  /* 0x0000000e07107290 */ /* 0x001fe2000ff3e0ff */
[C---:B------:R-:W-:Y:S01]  /*0d50*/  LEA R16, P0, R4.reuse, UR12, 0x3 ;  /* 0x0000000c04107c11 */ /* 0x040fe2000f8018ff */
[----:B------:R-:W-:Y:S02]  /*0d60*/  USHF.L.U64.HI UR10, UR17, 0x3, UR10 ;  /* 0x00000003110a7899 */ /* 0x000fe4000801020a */
[----:B-1----:R-:W-:Y:S01]  /*0d70*/  UIADD3 UR7, UP2, UPT, UR7, UR8, URZ ;  /* 0x0000000807077290 */ /* 0x002fe2000ff5e0ff */
[----:B------:R-:W-:Y:S01]  /*0d80*/  LEA.HI.X R17, R4, UR13, R5, 0x3, P0 ;  /* 0x0000000d04117c11 */ /* 0x000fe200080f1c05 */
[----:B------:R-:W-:Y:S01]  /*0d90*/  UIADD3.X UR5, UPT, UPT, UR6, UR15, URZ, UP1, !UPT ;  /* 0x0000000f06057290 */ /* 0x000fe20008ffe4ff */
[----:B------:R-:W-:Y:S01]  /*0da0*/  IMAD.U32 R6, RZ, RZ, UR16 ;  /* 0x00000010ff067e24 */ /* 0x000fe2000f8e00ff */
[----:B------:R-:W-:Y:S01]  /*0db0*/  UIADD3.X UR6, UPT, UPT, UR6, UR9, URZ, UP2, !UPT ;  /* 0x0000000906067290 */ /* 0x000fe200097fe4ff */
[----:B------:R-:W-:Y:S01]  /*0dc0*/  IADD3 R5, P0, PT, R2, UR17, RZ ;  /* 0x0000001102057c10 */ /* 0x000fe2000ff1e0ff */
[----:B------:R-:W-:Y:S01]  /*0dd0*/  ULOP3.LUT UR11, UR11, 0xfffffff8, URZ, 0xc0, !UPT ;  /* 0xfffffff80b0b7892 */ /* 0x000fe2000f8ec0ff */
[----:B------:R-:W-:Y:S01]  /*0de0*/  MOV R8, UR7 ;  /* 0x0000000700087c02 */ /* 0x000fe20008000f00 */
[----:B------:R-:W-:Y:S01]  /*0df0*/  ULOP3.LUT UR10, UR10, 0x7, URZ, 0xc0, !UPT ;  /* 0x000000070a0a7892 */ /* 0x000fe2000f8ec0ff */
[----:B------:R-:W-:Y:S01]  /*0e00*/  IMAD.U32 R7, RZ, RZ, UR5 ;  /* 0x00000005ff077e24 */ /* 0x000fe2000f8e00ff */
[----:B------:R-:W-:Y:S01]  /*0e10*/  UIADD3 UR8, UP2, UPT, UR11, UR8, URZ ;  /* 0x000000080b087290 */ /* 0x000fe2000ff5e0ff */
[----:B------:R-:W-:Y:S01]  /*0e20*/  IMAD.U32 R9, RZ, RZ, UR6 ;  /* 0x00000006ff097e24 */ /* 0x000fe2000f8e00ff */
[----:B------:R-:W-:Y:S01]  /*0e30*/  UIADD3 UR11, UP1, UPT, UR11, UR14, URZ ;  /* 0x0000000e0b0b7290 */ /* 0x000fe2000ff3e0ff */
[C---:B------:R-:W-:Y:S01]  /*0e40*/  LEA R4, P1, R5.reuse, UR12, 0x3 ;  /* 0x0000000c05047c11 */ /* 0x040fe2000f8218ff */
[----:B------:R-:W-:Y:S01]  /*0e50*/  UIADD3.X UR9, UPT, UPT, UR10, UR9, URZ, UP2, !UPT ;  /* 0x000000090a097290 */ /* 0x000fe200097fe4ff */
[----:B------:R-:W2:Y:S01]  /*0e60*/  LDG.E.64 R6, desc[UR20][R6.64] ;  /* 0x0000001406067981 */ /* 0x000ea2000c1e1b00 */
[----:B------:R-:W-:Y:S01]  /*0e70*/  UIADD3.X UR10, UPT, UPT, UR10, UR15, URZ, UP1, !UPT ;  /* 0x0000000f0a0a7290 */ /* 0x000fe20008ffe4ff */
[----:B------:R-:W-:Y:S01]  /*0e80*/  IMAD.U32 R10, RZ, RZ, UR8 ;  /* 0x00000008ff0a7e24 */ /* 0x000fe2000f8e00ff */
[----:B------:R-:W-:Y:S01]  /*0e90*/  IADD3.X R18, PT, PT, RZ, R27, RZ, P0, !PT ;  /* 0x0000001bff127210 */ /* 0x000fe200007fe4ff */
[----:B------:R-:W2:Y:S01]  /*0ea0*/  LDG.E.64 R8, desc[UR20][R8.64] ;  /* 0x0000001408087981 */ /* 0x000ea2000c1e1b00 */
[----:B------:R-:W-:Y:S01]  /*0eb0*/  IMAD.U32 R14, RZ, RZ, UR11 ;  /* 0x0000000bff0e7e24 */ /* 0x000fe2000f8e00ff */
[----:B------:R-:W2:Y:S01]  /*0ec0*/  LDCU.64 UR6, c[0x0][0x3b0] ;  /* 0x00007600ff0677ac */ /* 0x000ea20008000a00 */
[----:B------:R-:W-:Y:S01]  /*0ed0*/  IMAD.U32 R15, RZ, RZ, UR10 ;  /* 0x0000000aff0f7e24 */ /* 0x000fe2000f8e00ff */
[----:B------:R-:W3:Y:S01]  /*0ee0*/  LDG.E.64 R16, desc[UR20][R16.64] ;  /* 0x0000001410107981 */ /* 0x000ee2000c1e1b00 */
[----:B------:R-:W-:Y:S01]  /*0ef0*/  IMAD.U32 R11, RZ, RZ, UR9 ;  /* 0x00000009ff0b7e24 */ /* 0x000fe2000f8e00ff */
[----:B------:R-:W-:-:S03]  /*0f00*/  LEA.HI.X R5, R5, UR13, R18, 0x3, P1 ;  /* 0x0000000d05057c11 */ /* 0x000fc600088f1c12 */
[----:B------:R-:W4:Y:S04]  /*0f10*/  LDG.E.64 R14, desc[UR20][R14.64] ;  /* 0x000000140e0e7981 */ /* 0x000f28000c1e1b00 */
[----:B------:R-:W4:Y:S04]  /*0f20*/  LDG.E.64 R10, desc[UR20][R10.64] ;  /* 0x000000140a0a7981 */ /* 0x000f28000c1e1b00 */
[----:B------:R-:W5:Y:S01]  /*0f30*/  LDG.E.64 R4, desc[UR20][R4.64] ;  /* 0x0000001404047981 */ /* 0x000f62000c1e1b00 */
[----:B------:R-:W-:Y:S01]  /*0f40*/  UIADD3 UR4, UPT, UPT, UR4, 0x2, URZ ;  /* 0x0000000204047890 */ /* 0x000fe2000fffe0ff */
[----:B------:R-:W-:Y:S01]  /*0f50*/  UMOV UR5, URZ ;  /* 0x000000ff00057c82 */ /* 0x000fe20008000000 */
[----:B--2---:R-:W-:-:S08]  /*0f60*/  DFMA R6, R8, UR6, R6 ;  /* 0x0000000608067c2b */ /* 0x004fd00008000006 */
[----:B---3--:R-:W-:Y:S02]  /*0f70*/  DFMA R6, R16, R6, R12 ;  /* 0x000000061006722b */ /* 0x008fe4000000000c */
[----:B----4-:R-:W-:-:S08]  /*0f80*/  DFMA R12, R10, UR6, R14 ;  /* 0x000000060a0c7c2b */ /* 0x010fd0000800000e */
[----:B-----5:R-:W-:-:S11]  /*0f90*/  DFMA R12, R4, R12, R6 ;  /* 0x0000000c040c722b */ /* 0x020fd60000000006 */
.L_x_4:
[----:B------:R-:W-:Y:S05]  /*0fa0*/  BRA.U UP0, `(.L_x_2) ;  /* 0x0000000100587547 */ /* 0x000fea000b800000 */
[----:B------:R-:W0:Y:S01]  /*0fb0*/  LDCU.128 UR12, c[0x0][0x380] ;  /* 0x00007000ff0c77ac */ /* 0x000e220008000c00 */
[----:B------:R-:W-:Y:S01]  /*0fc0*/  IADD3 R3, P0, PT, R2, UR4, RZ ;  /* 0x0000000402037c10 */ /* 0x000fe2000ff1e0ff */
[----:B------:R-:W1:Y:S03]  /*0fd0*/  LDCU.64 UR10, c[0x0][0x3a0] ;  /* 0x00007400ff0a77ac */ /* 0x000e660008000a00 */
[----:B------:R-:W-:Y:S01]  /*0fe0*/  IADD3.X R10, PT, PT, R27, UR5, RZ, P0, !PT ;  /* 0x000000051b0a7c10 */ /* 0x000fe200087fe4ff */
[----:B------:R-:W-:Y:S02]  /*0ff0*/  USHF.L.U32 UR6, UR4, 0x3, URZ ;  /* 0x0000000304067899 */ /* 0x000fe400080006ff */
[----:B------:R-:W-:Y:S01]  /*1000*/  USHF.L.U64.HI UR7, UR4, 0x3, UR5 ;  /* 0x0000000304077899 */ /* 0x000fe20008010205 */
[----:B------:R-:W2:Y:S01]  /*1010*/  LDCU.64 UR4, c[0x0][0x3b0] ;  /* 0x00007600ff0477ac */ /* 0x000ea20008000a00 */
[----:B0-----:R-:W-:Y:S01]  /*1020*/  UIADD3 UR8, UP0, UPT, UR6, UR14, URZ ;  /* 0x0000000e06087290 */ /* 0x001fe2000ff1e0ff */
[----:B------:R-:W-:Y:S01]  /*1030*/  LEA R2, P1, R3, UR12, 0x3 ;  /* 0x0000000c03027c11 */ /* 0x000fe2000f8218ff */
[----:B-1----:R-:W-:-:S02]  /*1040*/  UIADD3 UR6, UP1, UPT, UR6, UR10, URZ ;  /* 0x0000000a06067290 */ /* 0x002fc4000ff3e0ff */
[----:B------:R-:W-:Y:S02]  /*1050*/  UIADD3.X UR9, UPT, UPT, UR7, UR15, URZ, UP0, !UPT ;  /* 0x0000000f07097290 */ /* 0x000fe400087fe4ff */
[----:B------:R-:W-:Y:S01]  /*1060*/  IMAD.U32 R8, RZ, RZ, UR8 ;  /* 0x00000008ff087e24 */ /* 0x000fe2000f8e00ff */
[----:B------:R-:W-:Y:S01]  /*1070*/  UIADD3.X UR7, UPT, UPT, UR7, UR11, URZ, UP1, !UPT ;  /* 0x0000000b07077290 */ /* 0x000fe20008ffe4ff */
[----:B------:R-:W-:Y:S02]  /*1080*/  IMAD.U32 R6, RZ, RZ, UR6 ;  /* 0x00000006ff067e24 */ /* 0x000fe4000f8e00ff */
[----:B------:R-:W-:-:S03]  /*1090*/  IMAD.U32 R9, RZ, RZ, UR9 ;  /* 0x00000009ff097e24 */ /* 0x000fc6000f8e00ff */
[----:B------:R-:W-:Y:S01]  /*10a0*/  IMAD.U32 R7, RZ, RZ, UR7 ;  /* 0x00000007ff077e24 */ /* 0x000fe2000f8e00ff */
[----:B------:R-:W-:Y:S01]  /*10b0*/  LEA.HI.X R3, R3, UR13, R10, 0x3, P1 ;  /* 0x0000000d03037c11 */ /* 0x000fe200088f1c0a */
[----:B------:R-:W2:Y:S04]  /*10c0*/  LDG.E.64 R4, desc[UR20][R8.64] ;  /* 0x0000001408047981 */ /* 0x000ea8000c1e1b00 */
[----:B------:R-:W2:Y:S04]  /*10d0*/  LDG.E.64 R6, desc[UR20][R6.64] ;  /* 0x0000001406067981 */ /* 0x000ea8000c1e1b00 */
[----:B------:R-:W3:Y:S01]  /*10e0*/  LDG.E.64 R2, desc[UR20][R2.64] ;  /* 0x0000001402027981 */ /* 0x000ee2000c1e1b00 */
[----:B--2---:R-:W-:-:S08]  /*10f0*/  DFMA R4, R6, UR4, R4 ;  /* 0x0000000406047c2b */ /* 0x004fd00008000004 */
[----:B---3--:R-:W-:-:S11]  /*1100*/  DFMA R12, R2, R4, R12 ;  /* 0x00000004020c722b */ /* 0x008fd6000000000c */
.L_x_2:
[----:B------:R-:W0:Y:S02]  /*1110*/  LDCU.64 UR4, c[0x0][0x3a8] ;  /* 0x00007500ff0477ac */ /* 0x000e240008000a00 */
[----:B0-----:R-:W-:-:S04]  /*1120*/  LEA R2, P0, R0, UR4, 0x3 ;  /* 0x0000000400027c11 */ /* 0x001fc8000f8018ff */
[----:B------:R-:W-:-:S05]  /*1130*/  LEA.HI.X R3, R0, UR5, R25, 0x3, P0 ;  /* 0x0000000500037c11 */ /* 0x000fca00080f1c19 */
[----:B------:R-:W-:Y:S01]  /*1140*/  STG.E.64 desc[UR20][R2.64], R12 ;  /* 0x0000000c02007986 */ /* 0x000fe2000c101b14 */
[----:B------:R-:W-:Y:S05]  /*1150*/  EXIT ;  /* 0x000000000000794d */ /* 0x000fea0003800000 */
.L_x_5:
[----:B------:R-:W-:-:S00]  /*1160*/  BRA `(.L_x_5) ;  /* 0xfffffffc00fc7947 */ /* 0x000fc0000383ffff */
[----:B------:R-:W-:-:S00]  /*1170*/  NOP ;  /* 0x0000000000007918 */ /* 0x000fc00000000000 */
        /* <DEDUP_REMOVED lines=8> */
.L_x_6:


//--------------------- .nv.shared.reserved.0     --------------------------
	.section	.nv.shared.reserved.0,"aw",@nobits
	.weak		__nv_reservedSMEM_offset_0_alias
	.size		__nv_reservedSMEM_offset_0_alias, 0, 64
	.other		__nv_reservedSMEM_offset_0_alias,@"STO_CUDA_RESERVED_SHARED STV_DEFAULT"
__nv_reservedSMEM_offset_0_alias:
	.zero		0
	.zero		64


//--------------------- .nv.constant0._Z6RKstepPdS_mmS_S_d --------------------------
	.section	.nv.constant0._Z6RKstepPdS_mmS_S_d,"a",@progbits
	.sectionflags	@""
	.align	4
.nv.constant0._Z6RKstepPdS_mmS_S_d:
	.zero		952


//--------------------- SYMBOLS --------------------------

	.type		.nv.reservedSmem.offset0,@object
	.size		.nv.reservedSmem.offset0,0x4
